//
// Generated by NVIDIA NVVM Compiler
//
// Compiler Build ID: CL-36424714
// Cuda compilation tools, release 13.0, V13.0.88
// Based on NVVM 20.0.0
//

.version 9.0
.target sm_100
.address_size 64

	// .globl	_Z5fixupPfS_i
// _ZZ4testPfS_S_iE10scan_array has been demoted

.visible .entry _Z5fixupPfS_i(
	.param .u64 .ptr .align 1 _Z5fixupPfS_i_param_0,
	.param .u64 .ptr .align 1 _Z5fixupPfS_i_param_1,
	.param .u32 _Z5fixupPfS_i_param_2
)
{
	.reg .pred 	%p<4>;
	.reg .b32 	%r<8>;
	.reg .b32 	%f<7>;
	.reg .b64 	%rd<11>;

	ld.param.u64 	%rd4, [_Z5fixupPfS_i_param_0];
	ld.param.u64 	%rd3, [_Z5fixupPfS_i_param_1];
	ld.param.u32 	%r4, [_Z5fixupPfS_i_param_2];
	cvta.to.global.u64 	%rd1, %rd4;
	mov.u32 	%r1, %ctaid.x;
	setp.eq.s32 	%p1, %r1, 0;
	@%p1 bra 	$L__BB0_5;
	shl.b32 	%r5, %r1, 10;
	mov.u32 	%r6, %tid.x;
	cvta.to.global.u64 	%rd5, %rd3;
	or.b32  	%r2, %r5, %r6;
	setp.ge.u32 	%p2, %r2, %r4;
	add.s32 	%r7, %r1, -1;
	mul.wide.u32 	%rd6, %r7, 4;
	add.s64 	%rd2, %rd5, %rd6;
	@%p2 bra 	$L__BB0_3;
	ld.global.f32 	%f1, [%rd2];
	mul.wide.u32 	%rd7, %r2, 4;
	add.s64 	%rd8, %rd1, %rd7;
	ld.global.f32 	%f2, [%rd8];
	add.f32 	%f3, %f1, %f2;
	st.global.f32 	[%rd8], %f3;
$L__BB0_3:
	add.s32 	%r3, %r2, 512;
	setp.ge.u32 	%p3, %r3, %r4;
	@%p3 bra 	$L__BB0_5;
	ld.global.f32 	%f4, [%rd2];
	mul.wide.u32 	%rd9, %r3, 4;
	add.s64 	%rd10, %rd1, %rd9;
	ld.global.f32 	%f5, [%rd10];
	add.f32 	%f6, %f4, %f5;
	st.global.f32 	[%rd10], %f6;
$L__BB0_5:
	ret;

}
	// .globl	_Z4testPfS_S_i
.visible .entry _Z4testPfS_S_i(
	.param .u64 .ptr .align 1 _Z4testPfS_S_i_param_0,
	.param .u64 .ptr .align 1 _Z4testPfS_S_i_param_1,
	.param .u64 .ptr .align 1 _Z4testPfS_S_i_param_2,
	.param .u32 _Z4testPfS_S_i_param_3
)
{
	.reg .pred 	%p<27>;
	.reg .b32 	%r<61>;
	.reg .b32 	%f<63>;
	.reg .b64 	%rd<17>;
	// demoted variable
	.shared .align 4 .b8 _ZZ4testPfS_S_iE10scan_array[4096];
	ld.param.u64 	%rd4, [_Z4testPfS_S_i_param_0];
	ld.param.u64 	%rd5, [_Z4testPfS_S_i_param_1];
	ld.param.u64 	%rd3, [_Z4testPfS_S_i_param_2];
	ld.param.u32 	%r8, [_Z4testPfS_S_i_param_3];
	cvta.to.global.u64 	%rd1, %rd5;
	cvta.to.global.u64 	%rd2, %rd4;
	mov.u32 	%r1, %tid.x;
	mov.u32 	%r2, %ctaid.x;
	shl.b32 	%r9, %r2, 10;
	or.b32  	%r3, %r9, %r1;
	setp.ge.u32 	%p1, %r3, %r8;
	shl.b32 	%r10, %r1, 2;
	mov.u32 	%r11, _ZZ4testPfS_S_iE10scan_array;
	add.s32 	%r4, %r11, %r10;
	@%p1 bra 	$L__BB1_2;
	mul.wide.u32 	%rd6, %r3, 4;
	add.s64 	%rd7, %rd2, %rd6;
	ld.global.f32 	%f1, [%rd7];
	st.shared.f32 	[%r4], %f1;
	bra.uni 	$L__BB1_3;
$L__BB1_2:
	mov.b32 	%r12, 0;
	st.shared.u32 	[%r4], %r12;
$L__BB1_3:
	add.s32 	%r5, %r3, 512;
	setp.ge.u32 	%p2, %r5, %r8;
	@%p2 bra 	$L__BB1_5;
	mul.wide.u32 	%rd8, %r5, 4;
	add.s64 	%rd9, %rd2, %rd8;
	ld.global.f32 	%f2, [%rd9];
	st.shared.f32 	[%r4+2048], %f2;
	bra.uni 	$L__BB1_6;
$L__BB1_5:
	mov.b32 	%r13, 0;
	st.shared.u32 	[%r4+2048], %r13;
$L__BB1_6:
	bar.sync 	0;
	shl.b32 	%r14, %r1, 1;
	add.s32 	%r6, %r14, 2;
	setp.gt.u32 	%p3, %r1, 511;
	add.s32 	%r7, %r4, %r10;
	@%p3 bra 	$L__BB1_8;
	ld.shared.f32 	%f3, [%r7];
	ld.shared.f32 	%f4, [%r7+4];
	add.f32 	%f5, %f3, %f4;
	st.shared.f32 	[%r7+4], %f5;
$L__BB1_8:
	bar.sync 	0;
	setp.gt.u32 	%p4, %r1, 255;
	@%p4 bra 	$L__BB1_10;
	shl.b32 	%r16, %r6, 3;
	add.s32 	%r18, %r11, %r16;
	ld.shared.f32 	%f6, [%r18+-12];
	ld.shared.f32 	%f7, [%r18+-4];
	add.f32 	%f8, %f6, %f7;
	st.shared.f32 	[%r18+-4], %f8;
$L__BB1_10:
	bar.sync 	0;
	setp.gt.u32 	%p5, %r1, 127;
	@%p5 bra 	$L__BB1_12;
	shl.b32 	%r19, %r6, 4;
	add.s32 	%r21, %r11, %r19;
	ld.shared.f32 	%f9, [%r21+-20];
	ld.shared.f32 	%f10, [%r21+-4];
	add.f32 	%f11, %f9, %f10;
	st.shared.f32 	[%r21+-4], %f11;
$L__BB1_12:
	bar.sync 	0;
	setp.gt.u32 	%p6, %r1, 63;
	@%p6 bra 	$L__BB1_14;
	shl.b32 	%r22, %r6, 5;
	add.s32 	%r24, %r11, %r22;
	ld.shared.f32 	%f12, [%r24+-36];
	ld.shared.f32 	%f13, [%r24+-4];
	add.f32 	%f14, %f12, %f13;
	st.shared.f32 	[%r24+-4], %f14;
$L__BB1_14:
	bar.sync 	0;
	setp.gt.u32 	%p7, %r1, 31;
	@%p7 bra 	$L__BB1_16;
	shl.b32 	%r25, %r6, 6;
	add.s32 	%r27, %r11, %r25;
	ld.shared.f32 	%f15, [%r27+-68];
	ld.shared.f32 	%f16, [%r27+-4];
	add.f32 	%f17, %f15, %f16;
	st.shared.f32 	[%r27+-4], %f17;
$L__BB1_16:
	bar.sync 	0;
	setp.gt.u32 	%p8, %r1, 15;
	@%p8 bra 	$L__BB1_18;
	shl.b32 	%r28, %r6, 7;
	add.s32 	%r30, %r11, %r28;
	ld.shared.f32 	%f18, [%r30+-132];
	ld.shared.f32 	%f19, [%r30+-4];
	add.f32 	%f20, %f18, %f19;
	st.shared.f32 	[%r30+-4], %f20;
$L__BB1_18:
	bar.sync 	0;
	setp.gt.u32 	%p9, %r1, 7;
	@%p9 bra 	$L__BB1_20;
	shl.b32 	%r31, %r6, 8;
	add.s32 	%r33, %r11, %r31;
	ld.shared.f32 	%f21, [%r33+-260];
	ld.shared.f32 	%f22, [%r33+-4];
	add.f32 	%f23, %f21, %f22;
	st.shared.f32 	[%r33+-4], %f23;
$L__BB1_20:
	bar.sync 	0;
	setp.gt.u32 	%p10, %r1, 3;
	@%p10 bra 	$L__BB1_22;
	shl.b32 	%r34, %r6, 9;
	add.s32 	%r36, %r11, %r34;
	ld.shared.f32 	%f24, [%r36+-516];
	ld.shared.f32 	%f25, [%r36+-4];
	add.f32 	%f26, %f24, %f25;
	st.shared.f32 	[%r36+-4], %f26;
$L__BB1_22:
	bar.sync 	0;
	setp.gt.u32 	%p11, %r1, 1;
	@%p11 bra 	$L__BB1_24;
	shl.b32 	%r37, %r6, 10;
	add.s32 	%r39, %r11, %r37;
	ld.shared.f32 	%f27, [%r39+-1028];
	ld.shared.f32 	%f28, [%r39+-4];
	add.f32 	%f29, %f27, %f28;
	st.shared.f32 	[%r39+-4], %f29;
$L__BB1_24:
	bar.sync 	0;
	setp.ne.s32 	%p12, %r1, 0;
	@%p12 bra 	$L__BB1_26;
	ld.shared.f32 	%f30, [_ZZ4testPfS_S_iE10scan_array+2044];
	ld.shared.f32 	%f31, [_ZZ4testPfS_S_iE10scan_array+4092];
	add.f32 	%f32, %f30, %f31;
	st.shared.f32 	[_ZZ4testPfS_S_iE10scan_array+4092], %f32;
$L__BB1_26:
	setp.ne.s32 	%p13, %r1, 0;
	bar.sync 	0;
	@%p13 bra 	$L__BB1_28;
	ld.shared.f32 	%f33, [_ZZ4testPfS_S_iE10scan_array+2044];
	ld.shared.f32 	%f34, [_ZZ4testPfS_S_iE10scan_array+3068];
	add.f32 	%f35, %f33, %f34;
	st.shared.f32 	[_ZZ4testPfS_S_iE10scan_array+3068], %f35;
$L__BB1_28:
	bar.sync 	0;
	setp.gt.u32 	%p14, %r1, 2;
	@%p14 bra 	$L__BB1_30;
	shl.b32 	%r40, %r6, 9;
	add.s32 	%r42, %r11, %r40;
	ld.shared.f32 	%f36, [%r42+-4];
	ld.shared.f32 	%f37, [%r42+508];
	add.f32 	%f38, %f36, %f37;
	st.shared.f32 	[%r42+508], %f38;
$L__BB1_30:
	bar.sync 	0;
	setp.gt.u32 	%p15, %r1, 6;
	@%p15 bra 	$L__BB1_32;
	shl.b32 	%r43, %r6, 8;
	add.s32 	%r45, %r11, %r43;
	ld.shared.f32 	%f39, [%r45+-4];
	ld.shared.f32 	%f40, [%r45+252];
	add.f32 	%f41, %f39, %f40;
	st.shared.f32 	[%r45+252], %f41;
$L__BB1_32:
	bar.sync 	0;
	setp.gt.u32 	%p16, %r1, 14;
	@%p16 bra 	$L__BB1_34;
	shl.b32 	%r46, %r6, 7;
	add.s32 	%r48, %r11, %r46;
	ld.shared.f32 	%f42, [%r48+-4];
	ld.shared.f32 	%f43, [%r48+124];
	add.f32 	%f44, %f42, %f43;
	st.shared.f32 	[%r48+124], %f44;
$L__BB1_34:
	bar.sync 	0;
	setp.gt.u32 	%p17, %r1, 30;
	@%p17 bra 	$L__BB1_36;
	shl.b32 	%r49, %r6, 6;
	add.s32 	%r51, %r11, %r49;
	ld.shared.f32 	%f45, [%r51+-4];
	ld.shared.f32 	%f46, [%r51+60];
	add.f32 	%f47, %f45, %f46;
	st.shared.f32 	[%r51+60], %f47;
$L__BB1_36:
	bar.sync 	0;
	setp.gt.u32 	%p18, %r1, 62;
	@%p18 bra 	$L__BB1_38;
	shl.b32 	%r52, %r6, 5;
	add.s32 	%r54, %r11, %r52;
	ld.shared.f32 	%f48, [%r54+-4];
	ld.shared.f32 	%f49, [%r54+28];
	add.f32 	%f50, %f48, %f49;
	st.shared.f32 	[%r54+28], %f50;
$L__BB1_38:
	bar.sync 	0;
	setp.gt.u32 	%p19, %r1, 126;
	@%p19 bra 	$L__BB1_40;
	shl.b32 	%r55, %r6, 4;
	add.s32 	%r57, %r11, %r55;
	ld.shared.f32 	%f51, [%r57+-4];
	ld.shared.f32 	%f52, [%r57+12];
	add.f32 	%f53, %f51, %f52;
	st.shared.f32 	[%r57+12], %f53;
$L__BB1_40:
	bar.sync 	0;
	setp.gt.u32 	%p20, %r1, 254;
	@%p20 bra 	$L__BB1_42;
	shl.b32 	%r58, %r6, 3;
	add.s32 	%r60, %r11, %r58;
	ld.shared.f32 	%f54, [%r60+-4];
	ld.shared.f32 	%f55, [%r60+4];
	add.f32 	%f56, %f54, %f55;
	st.shared.f32 	[%r60+4], %f56;
$L__BB1_42:
	bar.sync 	0;
	setp.gt.u32 	%p21, %r1, 510;
	@%p21 bra 	$L__BB1_44;
	ld.shared.f32 	%f57, [%r7+4];
	ld.shared.f32 	%f58, [%r7+8];
	add.f32 	%f59, %f57, %f58;
	st.shared.f32 	[%r7+8], %f59;
$L__BB1_44:
	setp.ge.u32 	%p22, %r3, %r8;
	bar.sync 	0;
	@%p22 bra 	$L__BB1_46;
	ld.shared.f32 	%f60, [%r4];
	mul.wide.u32 	%rd10, %r3, 4;
	add.s64 	%rd11, %rd1, %rd10;
	st.global.f32 	[%rd11], %f60;
$L__BB1_46:
	setp.ge.u32 	%p23, %r5, %r8;
	@%p23 bra 	$L__BB1_48;
	ld.shared.f32 	%f61, [%r4+2048];
	mul.wide.u32 	%rd12, %r5, 4;
	add.s64 	%rd13, %rd1, %rd12;
	st.global.f32 	[%rd13], %f61;
$L__BB1_48:
	setp.ne.s32 	%p24, %r1, 0;
	setp.eq.s64 	%p25, %rd3, 0;
	or.pred  	%p26, %p24, %p25;
	@%p26 bra 	$L__BB1_50;
	ld.shared.f32 	%f62, [_ZZ4testPfS_S_iE10scan_array+4092];
	cvta.to.global.u64 	%rd14, %rd3;
	mul.wide.u32 	%rd15, %r2, 4;
	add.s64 	%rd16, %rd14, %rd15;
	st.global.f32 	[%rd16], %f62;
$L__BB1_50:
	ret;

}


// ===== COMPILED SASS (sm_100) =====

	.target	sm_100

	.elftype	@"ET_EXEC"


//--------------------- .note.nv.tkinfo           --------------------------
	.section	.note.nv.tkinfo,"",@"SHT_NOTE"
	.sectionflags	@"SHF_NOTE_NV_TKINFO"
	.tkinfo
        /*0018*/ 	.word	0x00000002
        /*0030*/ 	.string	""
        /*0030*/ 	.string	"ptxas"
        /*0030*/ 	.string	"Cuda compilation tools, release 13.0, V13.0.88"
        /*0030*/ 	.string	"Build cuda_13.0.r13.0/compiler.36424714_0"
        /*0030*/ 	.string	"-arch sm_100 -m 64 "



//--------------------- .note.nv.cuinfo           --------------------------
	.section	.note.nv.cuinfo,"",@"SHT_NOTE"
	.sectionflags	@"SHF_NOTE_NV_CUINFO"
        /*0018*/ 	.short	0x0002
        /*001a*/ 	.short	0x0064
        /*001c*/ 	.short	0x0082
	.zero		2


//--------------------- .nv.info                  --------------------------
	.section	.nv.info,"",@"SHT_CUDA_INFO"
	.align	4


	//----- nvinfo : EIATTR_REGCOUNT
	.align		4
        /*0000*/ 	.byte	0x04, 0x2f
        /*0002*/ 	.short	(.L_1 - .L_0)
	.align		4
.L_0:
        /*0004*/ 	.word	index@(_Z5fixupPfS_i)
        /*0008*/ 	.word	0x0000000c


	//----- nvinfo : EIATTR_FRAME_SIZE
	.align		4
.L_1:
        /*000c*/ 	.byte	0x04, 0x11
        /*000e*/ 	.short	(.L_3 - .L_2)
	.align		4
.L_2:
        /*0010*/ 	.word	index@(_Z5fixupPfS_i)
        /*0014*/ 	.word	0x00000000


	//----- nvinfo : EIATTR_REGCOUNT
	.align		4
.L_3:
        /*0018*/ 	.byte	0x04, 0x2f
        /*001a*/ 	.short	(.L_5 - .L_4)
	.align		4
.L_4:
        /*001c*/ 	.word	index@(_Z4testPfS_S_i)
        /*0020*/ 	.word	0x00000012


	//----- nvinfo : EIATTR_FRAME_SIZE
	.align		4
.L_5:
        /*0024*/ 	.byte	0x04, 0x11
        /*0026*/ 	.short	(.L_7 - .L_6)
	.align		4
.L_6:
        /*0028*/ 	.word	index@(_Z4testPfS_S_i)
        /*002c*/ 	.word	0x00000000


	//----- nvinfo : EIATTR_MIN_STACK_SIZE
	.align		4
.L_7:
        /*0030*/ 	.byte	0x04, 0x12
        /*0032*/ 	.short	(.L_9 - .L_8)
	.align		4
.L_8:
        /*0034*/ 	.word	index@(_Z4testPfS_S_i)
        /*0038*/ 	.word	0x00000000


	//----- nvinfo : EIATTR_MIN_STACK_SIZE
	.align		4
.L_9:
        /*003c*/ 	.byte	0x04, 0x12
        /*003e*/ 	.short	(.L_11 - .L_10)
	.align		4
.L_10:
        /*0040*/ 	.word	index@(_Z5fixupPfS_i)
        /*0044*/ 	.word	0x00000000
.L_11:


//--------------------- .nv.compat                --------------------------
	.section	.nv.compat,"",@"SHT_CUDA_COMPAT_INFO"
	.align	4
        /*0000*/ 	.byte	0x02, 0x09, 0x00, 0x00, 0x02, 0x02, 0x01, 0x00, 0x02, 0x05, 0x05, 0x00, 0x03, 0x07, 0x01, 0x01
        /*0010*/ 	.byte	0x02, 0x03, 0x00, 0x00, 0x02, 0x06, 0x01, 0x00, 0x04, 0x0b, 0x08, 0x00, 0x09, 0x00, 0x00, 0x00
        /*0020*/ 	.byte	0x00, 0x00, 0x00, 0x00


//--------------------- .nv.info._Z4testPfS_S_i   --------------------------
	.section	.nv.info._Z4testPfS_S_i,"",@"SHT_CUDA_INFO"
	.sectionflags	@""
	.align	4


	//----- nvinfo : EIATTR_CUDA_API_VERSION
	.align		4
        /*0000*/ 	.byte	0x04, 0x37
        /*0002*/ 	.short	(.L_13 - .L_12)
.L_12:
        /*0004*/ 	.word	0x00000082


	//----- nvinfo : EIATTR_KPARAM_INFO
	.align		4
.L_13:
        /*0008*/ 	.byte	0x04, 0x17
        /*000a*/ 	.short	(.L_15 - .L_14)
.L_14:
        /*000c*/ 	.word	0x00000000
        /*0010*/ 	.short	0x0003
        /*0012*/ 	.short	0x0018
        /*0014*/ 	.byte	0x00, 0xf0, 0x11, 0x00


	//----- nvinfo : EIATTR_KPARAM_INFO
	.align		4
.L_15:
        /*0018*/ 	.byte	0x04, 0x17
        /*001a*/ 	.short	(.L_17 - .L_16)
.L_16:
        /*001c*/ 	.word	0x00000000
        /*0020*/ 	.short	0x0002
        /*0022*/ 	.short	0x0010
        /*0024*/ 	.byte	0x00, 0xf5, 0x21, 0x00


	//----- nvinfo : EIATTR_KPARAM_INFO
	.align		4
.L_17:
        /*0028*/ 	.byte	0x04, 0x17
        /*002a*/ 	.short	(.L_19 - .L_18)
.L_18:
        /*002c*/ 	.word	0x00000000
        /*0030*/ 	.short	0x0001
        /*0032*/ 	.short	0x0008
        /*0034*/ 	.byte	0x00, 0xf5, 0x21, 0x00


	//----- nvinfo : EIATTR_KPARAM_INFO
	.align		4
.L_19:
        /*0038*/ 	.byte	0x04, 0x17
        /*003a*/ 	.short	(.L_21 - .L_20)
.L_20:
        /*003c*/ 	.word	0x00000000
        /*0040*/ 	.short	0x0000
        /*0042*/ 	.short	0x0000
        /*0044*/ 	.byte	0x00, 0xf5, 0x21, 0x00


	//----- nvinfo : EIATTR_SPARSE_MMA_MASK
	.align		4
.L_21:
        /*0048*/ 	.byte	0x03, 0x50
        /*004a*/ 	.short	0x0000


	//----- nvinfo : EIATTR_MAXREG_COUNT
	.align		4
        /*004c*/ 	.byte	0x03, 0x1b
        /*004e*/ 	.short	0x00ff


	//----- nvinfo : EIATTR_NUM_BARRIERS
	.align		4
        /*0050*/ 	.byte	0x02, 0x4c
        /*0052*/ 	.byte	0x01
	.zero		1


	//----- nvinfo : EIATTR_MERCURY_ISA_VERSION
	.align		4
        /*0054*/ 	.byte	0x03, 0x5f
        /*0056*/ 	.short	0x0101


	//----- nvinfo : EIATTR_VRC_CTA_INIT_COUNT
	.align		4
        /*0058*/ 	.byte	0x02, 0x4a
	.zero		1
	.zero		1


	//----- nvinfo : EIATTR_EXIT_INSTR_OFFSETS
	.align		4
        /*005c*/ 	.byte	0x04, 0x1c
        /*005e*/ 	.short	(.L_23 - .L_22)


	//   ....[0]....
.L_22:
        /*0060*/ 	.word	0x00000aa0


	//   ....[1]....
        /*0064*/ 	.word	0x00000af0


	//----- nvinfo : EIATTR_CRS_STACK_SIZE
	.align		4
.L_23:
        /*0068*/ 	.byte	0x04, 0x1e
        /*006a*/ 	.short	(.L_25 - .L_24)
.L_24:
        /*006c*/ 	.word	0x00000000


	//----- nvinfo : EIATTR_CBANK_PARAM_SIZE
	.align		4
.L_25:
        /*0070*/ 	.byte	0x03, 0x19
        /*0072*/ 	.short	0x001c


	//----- nvinfo : EIATTR_PARAM_CBANK
	.align		4
        /*0074*/ 	.byte	0x04, 0x0a
        /*0076*/ 	.short	(.L_27 - .L_26)
	.align		4
.L_26:
        /*0078*/ 	.word	index@(.nv.constant0._Z4testPfS_S_i)
        /*007c*/ 	.short	0x0380
        /*007e*/ 	.short	0x001c


	//----- nvinfo : EIATTR_SW_WAR
	.align		4
.L_27:
        /*0080*/ 	.byte	0x04, 0x36
        /*0082*/ 	.short	(.L_29 - .L_28)
.L_28:
        /*0084*/ 	.word	0x00000008
.L_29:


//--------------------- .nv.info._Z5fixupPfS_i    --------------------------
	.section	.nv.info._Z5fixupPfS_i,"",@"SHT_CUDA_INFO"
	.sectionflags	@""
	.align	4


	//----- nvinfo : EIATTR_CUDA_API_VERSION
	.align		4
        /*0000*/ 	.byte	0x04, 0x37
        /*0002*/ 	.short	(.L_31 - .L_30)
.L_30:
        /*0004*/ 	.word	0x00000082


	//----- nvinfo : EIATTR_KPARAM_INFO
	.align		4
.L_31:
        /*0008*/ 	.byte	0x04, 0x17
        /*000a*/ 	.short	(.L_33 - .L_32)
.L_32:
        /*000c*/ 	.word	0x00000000
        /*0010*/ 	.short	0x0002
        /*0012*/ 	.short	0x0010
        /*0014*/ 	.byte	0x00, 0xf0, 0x11, 0x00


	//----- nvinfo : EIATTR_KPARAM_INFO
	.align		4
.L_33:
        /*0018*/ 	.byte	0x04, 0x17
        /*001a*/ 	.short	(.L_35 - .L_34)
.L_34:
        /*001c*/ 	.word	0x00000000
        /*0020*/ 	.short	0x0001
        /*0022*/ 	.short	0x0008
        /*0024*/ 	.byte	0x00, 0xf5, 0x21, 0x00


	//----- nvinfo : EIATTR_KPARAM_INFO
	.align		4
.L_35:
        /*0028*/ 	.byte	0x04, 0x17
        /*002a*/ 	.short	(.L_37 - .L_36)
.L_36:
        /*002c*/ 	.word	0x00000000
        /*0030*/ 	.short	0x0000
        /*0032*/ 	.short	0x0000
        /*0034*/ 	.byte	0x00, 0xf5, 0x21, 0x00


	//----- nvinfo : EIATTR_SPARSE_MMA_MASK
	.align		4
.L_37:
        /*0038*/ 	.byte	0x03, 0x50
        /*003a*/ 	.short	0x0000


	//----- nvinfo : EIATTR_MAXREG_COUNT
	.align		4
        /*003c*/ 	.byte	0x03, 0x1b
        /*003e*/ 	.short	0x00ff


	//----- nvinfo : EIATTR_MERCURY_ISA_VERSION
	.align		4
        /*0040*/ 	.byte	0x03, 0x5f
        /*0042*/ 	.short	0x0101


	//----- nvinfo : EIATTR_VRC_CTA_INIT_COUNT
	.align		4
        /*0044*/ 	.byte	0x02, 0x4a
	.zero		1
	.zero		1


	//----- nvinfo : EIATTR_EXIT_INSTR_OFFSETS
	.align		4
        /*0048*/ 	.byte	0x04, 0x1c
        /*004a*/ 	.short	(.L_39 - .L_38)


	//   ....[0]....
.L_38:
        /*004c*/ 	.word	0x00000030


	//   ....[1]....
        /*0050*/ 	.word	0x00000180


	//   ....[2]....
        /*0054*/ 	.word	0x000001f0


	//----- nvinfo : EIATTR_CRS_STACK_SIZE
	.align		4
.L_39:
        /*0058*/ 	.byte	0x04, 0x1e
        /*005a*/ 	.short	(.L_41 - .L_40)
.L_40:
        /*005c*/ 	.word	0x00000000


	//----- nvinfo : EIATTR_CBANK_PARAM_SIZE
	.align		4
.L_41:
        /*0060*/ 	.byte	0x03, 0x19
        /*0062*/ 	.short	0x0014


	//----- nvinfo : EIATTR_PARAM_CBANK
	.align		4
        /*0064*/ 	.byte	0x04, 0x0a
        /*0066*/ 	.short	(.L_43 - .L_42)
	.align		4
.L_42:
        /*0068*/ 	.word	index@(.nv.constant0._Z5fixupPfS_i)
        /*006c*/ 	.short	0x0380
        /*006e*/ 	.short	0x0014


	//----- nvinfo : EIATTR_SW_WAR
	.align		4
.L_43:
        /*0070*/ 	.byte	0x04, 0x36
        /*0072*/ 	.short	(.L_45 - .L_44)
.L_44:
        /*0074*/ 	.word	0x00000008
.L_45:


//--------------------- .nv.callgraph             --------------------------
	.section	.nv.callgraph,"",@"SHT_CUDA_CALLGRAPH"
	.align	4
	.sectionentsize	8
	.align		4
        /*0000*/ 	.word	0x00000000
	.align		4
        /*0004*/ 	.word	0xffffffff
	.align		4
        /*0008*/ 	.word	0x00000000
	.align		4
        /*000c*/ 	.word	0xfffffffe
	.align		4
        /*0010*/ 	.word	0x00000000
	.align		4
        /*0014*/ 	.word	0xfffffffd
	.align		4
        /*0018*/ 	.word	0x00000000
	.align		4
        /*001c*/ 	.word	0xfffffffc


//--------------------- .text._Z4testPfS_S_i      --------------------------
	.section	.text._Z4testPfS_S_i,"ax",@progbits
	.align	128
        .global         _Z4testPfS_S_i
        .type           _Z4testPfS_S_i,@function
        .size           _Z4testPfS_S_i,(.L_x_7 - _Z4testPfS_S_i)
        .other          _Z4testPfS_S_i,@"STO_CUDA_ENTRY STV_DEFAULT"
_Z4testPfS_S_i:
.text._Z4testPfS_S_i:
[----:B------:R-:W-:Y:S01]  /*0000*/  LDC R1, c[0x0][0x37c] ;  /* 0x0000df00ff017b82 */ /* 0x000fe20000000800 */
[----:B------:R-:W0:Y:S01]  /*0010*/  S2R R0, SR_CTAID.X ;  /* 0x0000000000007919 */ /* 0x000e220000002500 */
[----:B------:R-:W1:Y:S01]  /*0020*/  LDCU UR8, c[0x0][0x398] ;  /* 0x00007300ff0877ac */ /* 0x000e620008000800 */
[----:B------:R-:W2:Y:S01]  /*0030*/  S2R R2, SR_TID.X ;  /* 0x0000000000027919 */ /* 0x000ea20000002100 */
[----:B------:R-:W3:Y:S01]  /*0040*/  LDCU.64 UR6, c[0x0][0x358] ;  /* 0x00006b00ff0677ac */ /* 0x000ee20008000a00 */
[----:B0-----:R-:W-:-:S05]  /*0050*/  IMAD.SHL.U32 R3, R0, 0x400, RZ ;  /* 0x0000040000037824 */ /* 0x001fca00078e00ff */
[----:B--2---:R-:W-:-:S04]  /*0060*/  LOP3.LUT R3, R3, R2, RZ, 0xfc, !PT ;  /* 0x0000000203037212 */ /* 0x004fc800078efcff */
[----:B-1----:R-:W-:-:S13]  /*0070*/  ISETP.GE.U32.AND P1, PT, R3, UR8, PT ;  /* 0x0000000803007c0c */ /* 0x002fda000bf26070 */
[----:B------:R-:W0:Y:S02]  /*0080*/  @!P1 LDC.64 R6, c[0x0][0x380] ;  /* 0x0000e000ff069b82 */ /* 0x000e240000000a00 */
[----:B0-----:R-:W-:-:S06]  /*0090*/  @!P1 IMAD.WIDE.U32 R6, R3, 0x4, R6 ;  /* 0x0000000403069825 */ /* 0x001fcc00078e0006 */
[----:B---3--:R-:W2:Y:S01]  /*00a0*/  @!P1 LDG.E R6, desc[UR6][R6.64] ;  /* 0x0000000606069981 */ /* 0x008ea2000c1e1900 */
[----:B------:R-:W0:Y:S01]  /*00b0*/  S2UR UR5, SR_CgaCtaId ;  /* 0x00000000000579c3 */ /* 0x000e220000008800 */
[----:B------:R-:W-:Y:S01]  /*00c0*/  UMOV UR4, 0x400 ;  /* 0x0000040000047882 */ /* 0x000fe20000000000 */
[----:B------:R-:W-:Y:S01]  /*00d0*/  VIADD R4, R3, 0x200 ;  /* 0x0000020003047836 */ /* 0x000fe20000000000 */
[----:B------:R-:W-:Y:S04]  /*00e0*/  BSSY.RECONVERGENT B0, `(.L_x_0) ;  /* 0x000000d000007945 */ /* 0x000fe80003800200 */
[----:B------:R-:W-:Y:S01]  /*00f0*/  ISETP.GE.U32.AND P2, PT, R4, UR8, PT ;  /* 0x0000000804007c0c */ /* 0x000fe2000bf46070 */
[----:B0-----:R-:W-:-:S06]  /*0100*/  ULEA UR4, UR5, UR4, 0x18 ;  /* 0x0000000405047291 */ /* 0x001fcc000f8ec0ff */
[----:B------:R-:W-:-:S05]  /*0110*/  LEA R5, R2, UR4, 0x2 ;  /* 0x0000000402057c11 */ /* 0x000fca000f8e10ff */
[----:B--2---:R0:W-:Y:S04]  /*0120*/  @!P1 STS [R5], R6 ;  /* 0x0000000605009388 */ /* 0x0041e80000000800 */
[----:B------:R0:W-:Y:S01]  /*0130*/  @P1 STS [R5], RZ ;  /* 0x000000ff05001388 */ /* 0x0001e20000000800 */
[----:B------:R-:W-:Y:S05]  /*0140*/  @P2 BRA `(.L_x_1) ;  /* 0x0000000000142947 */ /* 0x000fea0003800000 */
[----:B0-----:R-:W0:Y:S02]  /*0150*/  LDC.64 R6, c[0x0][0x380] ;  /* 0x0000e000ff067b82 */ /* 0x001e240000000a00 */
[----:B0-----:R-:W-:-:S06]  /*0160*/  IMAD.WIDE.U32 R6, R4, 0x4, R6 ;  /* 0x0000000404067825 */ /* 0x001fcc00078e0006 */
[----:B------:R-:W2:Y:S04]  /*0170*/  LDG.E R6, desc[UR6][R6.64] ;  /* 0x0000000606067981 */ /* 0x000ea8000c1e1900 */
[----:B--2---:R2:W-:Y:S01]  /*0180*/  STS [R5+0x800], R6 ;  /* 0x0008000605007388 */ /* 0x0045e20000000800 */
[----:B------:R-:W-:Y:S05]  /*0190*/  BRA `(.L_x_2) ;  /* 0x0000000000047947 */ /* 0x000fea0003800000 */
.L_x_1:
[----:B------:R1:W-:Y:S02]  /*01a0*/  STS [R5+0x800], RZ ;  /* 0x000800ff05007388 */ /* 0x0003e40000000800 */
.L_x_2:
[----:B------:R-:W-:Y:S05]  /*01b0*/  BSYNC.RECONVERGENT B0 ;  /* 0x0000000000007941 */ /* 0x000fea0003800200 */
.L_x_0:
[----:B------:R-:W-:Y:S01]  /*01c0*/  BAR.SYNC.DEFER_BLOCKING 0x0 ;  /* 0x0000000000007b1d */ /* 0x000fe20000010000 */
[C---:B------:R-:W-:Y:S01]  /*01d0*/  ISETP.GT.U32.AND P0, PT, R2.reuse, 0x1ff, PT ;  /* 0x000001ff0200780c */ /* 0x040fe20003f04070 */
[C---:B0-2---:R-:W-:Y:S01]  /*01e0*/  IMAD R6, R2.reuse, 0x4, R5 ;  /* 0x0000000402067824 */ /* 0x045fe200078e0205 */
[----:B------:R-:W-:-:S03]  /*01f0*/  ISETP.GT.U32.AND P3, PT, R2, 0xff, PT ;  /* 0x000000ff0200780c */ /* 0x000fc60003f64070 */
[----:B------:R-:W0:Y:S08]  /*0200*/  LDCU.64 UR8, c[0x0][0x390] ;  /* 0x00007200ff0877ac */ /* 0x000e300008000a00 */
[----:B------:R-:W-:Y:S04]  /*0210*/  @!P0 LDS R7, [R6] ;  /* 0x0000000006078984 */ /* 0x000fe80000000800 */
[----:B------:R-:W2:Y:S02]  /*0220*/  @!P0 LDS R8, [R6+0x4] ;  /* 0x0000040006088984 */ /* 0x000ea40000000800 */
[----:B--2---:R-:W-:Y:S01]  /*0230*/  @!P0 FADD R7, R7, R8 ;  /* 0x0000000807078221 */ /* 0x004fe20000000000 */
[----:B------:R-:W-:-:S04]  /*0240*/  @!P3 LEA R8, R2, 0x10, 0x4 ;  /* 0x000000100208b811 */ /* 0x000fc800078e20ff */
[----:B------:R-:W-:Y:S01]  /*0250*/  @!P0 STS [R6+0x4], R7 ;  /* 0x0000040706008388 */ /* 0x000fe20000000800 */
[----:B------:R-:W-:Y:S01]  /*0260*/  BAR.SYNC.DEFER_BLOCKING 0x0 ;  /* 0x0000000000007b1d */ /* 0x000fe20000010000 */
[----:B------:R-:W-:-:S05]  /*0270*/  ISETP.GT.U32.AND P0, PT, R2, 0x7f, PT ;  /* 0x0000007f0200780c */ /* 0x000fca0003f04070 */
[----:B------:R-:W-:Y:S04]  /*0280*/  @!P3 LDS R9, [R8+UR4+-0xc] ;  /* 0xfffff4040809b984 */ /* 0x000fe80008000800 */
[----:B------:R-:W2:Y:S02]  /*0290*/  @!P3 LDS R10, [R8+UR4+-0x4] ;  /* 0xfffffc04080ab984 */ /* 0x000ea40008000800 */
[----:B--2---:R-:W-:Y:S02]  /*02a0*/  @!P3 FADD R9, R9, R10 ;  /* 0x0000000a0909b221 */ /* 0x004fe40000000000 */
[----:B------:R-:W-:-:S03]  /*02b0*/  @!P0 LEA R10, R2, 0x20, 0x5 ;  /* 0x00000020020a8811 */ /* 0x000fc600078e28ff */
[----:B------:R-:W-:Y:S01]  /*02c0*/  @!P3 STS [R8+UR4+-0x4], R9 ;  /* 0xfffffc090800b988 */ /* 0x000fe20008000804 */
[----:B------:R-:W-:Y:S01]  /*02d0*/  BAR.SYNC.DEFER_BLOCKING 0x0 ;  /* 0x0000000000007b1d */ /* 0x000fe20000010000 */
[----:B------:R-:W-:-:S13]  /*02e0*/  ISETP.GT.U32.AND P3, PT, R2, 0x3f, PT ;  /* 0x0000003f0200780c */ /* 0x000fda0003f64070 */
[----:B------:R-:W-:Y:S01]  /*02f0*/  @!P3 LEA R7, R2, 0x40, 0x6 ;  /* 0x000000400207b811 */ /* 0x000fe200078e30ff */
[----:B------:R-:W-:Y:S04]  /*0300*/  @!P0 LDS R11, [R10+UR4+-0x14] ;  /* 0xffffec040a0b8984 */ /* 0x000fe80008000800 */
[----:B------:R-:W2:Y:S02]  /*0310*/  @!P0 LDS R12, [R10+UR4+-0x4] ;  /* 0xfffffc040a0c8984 */ /* 0x000ea40008000800 */
[----:B--2---:R-:W-:-:S05]  /*0320*/  @!P0 FADD R11, R11, R12 ;  /* 0x0000000c0b0b8221 */ /* 0x004fca0000000000 */
        /* <DEDUP_REMOVED lines=37> */
[----:B------:R-:W-:-:S05]  /*0580*/  ISETP.NE.AND P3, PT, R2, RZ, PT ;  /* 0x000000ff0200720c */ /* 0x000fca0003f65270 */
[----:B------:R-:W-:Y:S04]  /*0590*/  @!P0 LDS R11, [R10+UR4+-0x404] ;  /* 0xfffbfc040a0b8984 */ /* 0x000fe80008000800 */
[----:B------:R-:W2:Y:S02]  /*05a0*/  @!P0 LDS R14, [R10+UR4+-0x4] ;  /* 0xfffffc040a0e8984 */ /* 0x000ea40008000800 */
[----:B--2---:R-:W-:-:S05]  /*05b0*/  @!P0 FADD R11, R11, R14 ;  /* 0x0000000e0b0b8221 */ /* 0x004fca0000000000 */
[----:B------:R-:W-:Y:S01]  /*05c0*/  @!P0 STS [R10+UR4+-0x4], R11 ;  /* 0xfffffc0b0a008988 */ /* 0x000fe20008000804 */
[----:B------:R-:W-:Y:S01]  /*05d0*/  BAR.SYNC.DEFER_BLOCKING 0x0 ;  /* 0x0000000000007b1d */ /* 0x000fe20000010000 */
[----:B------:R-:W-:-:S05]  /*05e0*/  ISETP.GT.U32.AND P0, PT, R2, 0x2, PT ;  /* 0x000000020200780c */ /* 0x000fca0003f04070 */
[----:B------:R-:W-:Y:S04]  /*05f0*/  @!P3 LDS R7, [UR4+0x7fc] ;  /* 0x0007fc04ff07b984 */ /* 0x000fe80008000800 */
[----:B------:R-:W2:Y:S02]  /*0600*/  @!P3 LDS R12, [UR4+0xffc] ;  /* 0x000ffc04ff0cb984 */ /* 0x000ea40008000800 */
[----:B--2---:R-:W-:Y:S02]  /*0610*/  @!P3 FADD R7, R7, R12 ;  /* 0x0000000c0707b221 */ /* 0x004fe40000000000 */
[----:B------:R-:W-:-:S03]  /*0620*/  @!P0 LEA R12, R2, 0x400, 0xa ;  /* 0x00000400020c8811 */ /* 0x000fc600078e50ff */
[----:B------:R-:W-:Y:S01]  /*0630*/  @!P3 STS [UR4+0xffc], R7 ;  /* 0x000ffc07ff00b988 */ /* 0x000fe20008000804 */
[----:B------:R-:W-:Y:S06]  /*0640*/  BAR.SYNC.DEFER_BLOCKING 0x0 ;  /* 0x0000000000007b1d */ /* 0x000fec0000010000 */
[----:B------:R-:W-:Y:S04]  /*0650*/  @!P3 LDS R8, [UR4+0x7fc] ;  /* 0x0007fc04ff08b984 */ /* 0x000fe80008000800 */
[----:B------:R-:W2:Y:S02]  /*0660*/  @!P3 LDS R9, [UR4+0xbfc] ;  /* 0x000bfc04ff09b984 */ /* 0x000ea40008000800 */
[----:B--2---:R-:W-:-:S05]  /*0670*/  @!P3 FADD R8, R8, R9 ;  /* 0x000000090808b221 */ /* 0x004fca0000000000 */
[----:B------:R-:W-:Y:S01]  /*0680*/  @!P3 STS [UR4+0xbfc], R8 ;  /* 0x000bfc08ff00b988 */ /* 0x000fe20008000804 */
[----:B------:R-:W-:Y:S01]  /*0690*/  BAR.SYNC.DEFER_BLOCKING 0x0 ;  /* 0x0000000000007b1d */ /* 0x000fe20000010000 */
[----:B------:R-:W-:-:S13]  /*06a0*/  ISETP.GT.U32.AND P3, PT, R2, 0x6, PT ;  /* 0x000000060200780c */ /* 0x000fda0003f64070 */
[----:B------:R-:W-:Y:S01]  /*06b0*/  @!P3 LEA R14, R2, 0x200, 0x9 ;  /* 0x00000200020eb811 */ /* 0x000fe200078e48ff */
[----:B------:R-:W-:Y:S04]  /*06c0*/  @!P0 LDS R9, [R12+UR4+-0x4] ;  /* 0xfffffc040c098984 */ /* 0x000fe80008000800 */
[----:B------:R-:W2:Y:S02]  /*06d0*/  @!P0 LDS R10, [R12+UR4+0x1fc] ;  /* 0x0001fc040c0a8984 */ /* 0x000ea40008000800 */
[----:B--2---:R-:W-:-:S05]  /*06e0*/  @!P0 FADD R9, R9, R10 ;  /* 0x0000000a09098221 */ /* 0x004fca0000000000 */
[----:B------:R-:W-:Y:S01]  /*06f0*/  @!P0 STS [R12+UR4+0x1fc], R9 ;  /* 0x0001fc090c008988 */ /* 0x000fe20008000804 */
        /* <DEDUP_REMOVED lines=29> */
[----:B------:R-:W-:-:S05]  /*08d0*/  ISETP.GT.U32.AND P0, PT, R2, 0xfe, PT ;  /* 0x000000fe0200780c */ /* 0x000fca0003f04070 */
[----:B------:R-:W-:Y:S04]  /*08e0*/  @!P3 LDS R8, [R13+UR4+-0x4] ;  /* 0xfffffc040d08b984 */ /* 0x000fe80008000800 */
[----:B------:R-:W2:Y:S02]  /*08f0*/  @!P3 LDS R11, [R13+UR4+0xc] ;  /* 0x00000c040d0bb984 */ /* 0x000ea40008000800 */
[----:B--2---:R-:W-:Y:S02]  /*0900*/  @!P3 FADD R8, R8, R11 ;  /* 0x0000000b0808b221 */ /* 0x004fe40000000000 */
[----:B------:R-:W-:-:S03]  /*0910*/  @!P0 LEA R11, R2, 0x10, 0x4 ;  /* 0x00000010020b8811 */ /* 0x000fc600078e20ff */
[----:B------:R-:W-:Y:S01]  /*0920*/  @!P3 STS [R13+UR4+0xc], R8 ;  /* 0x00000c080d00b988 */ /* 0x000fe20008000804 */
[----:B------:R-:W-:Y:S01]  /*0930*/  BAR.SYNC.DEFER_BLOCKING 0x0 ;  /* 0x0000000000007b1d */ /* 0x000fe20000010000 */
[----:B------:R-:W-:-:S05]  /*0940*/  ISETP.GT.U32.AND P3, PT, R2, 0x1fe, PT ;  /* 0x000001fe0200780c */ /* 0x000fca0003f64070 */
[----:B------:R-:W-:Y:S04]  /*0950*/  @!P0 LDS R9, [R11+UR4+-0x4] ;  /* 0xfffffc040b098984 */ /* 0x000fe80008000800 */
[----:B------:R-:W2:Y:S02]  /*0960*/  @!P0 LDS R10, [R11+UR4+0x4] ;  /* 0x000004040b0a8984 */ /* 0x000ea40008000800 */
[----:B--2---:R-:W-:Y:S02]  /*0970*/  @!P0 FADD R10, R9, R10 ;  /* 0x0000000a090a8221 */ /* 0x004fe40000000000 */
[----:B------:R-:W2:Y:S03]  /*0980*/  @!P1 LDC.64 R8, c[0x0][0x388] ;  /* 0x0000e200ff089b82 */ /* 0x000ea60000000a00 */
[----:B------:R3:W-:Y:S05]  /*0990*/  @!P0 STS [R11+UR4+0x4], R10 ;  /* 0x0000040a0b008988 */ /* 0x0007ea0008000804 */
[----:B------:R-:W-:Y:S01]  /*09a0*/  BAR.SYNC.DEFER_BLOCKING 0x0 ;  /* 0x0000000000007b1d */ /* 0x000fe20000010000 */
[----:B0-----:R-:W-:-:S04]  /*09b0*/  ISETP.NE.U32.AND P0, PT, RZ, UR8, PT ;  /* 0x00000008ff007c0c */ /* 0x001fc8000bf05070 */
[----:B------:R-:W-:-:S03]  /*09c0*/  ISETP.NE.AND.EX P0, PT, RZ, UR9, PT, P0 ;  /* 0x00000009ff007c0c */ /* 0x000fc6000bf05300 */
[----:B---3--:R-:W0:Y:S01]  /*09d0*/  @!P2 LDC.64 R10, c[0x0][0x388] ;  /* 0x0000e200ff0aab82 */ /* 0x008e220000000a00 */
[----:B------:R-:W-:Y:S01]  /*09e0*/  ISETP.NE.OR P0, PT, R2, RZ, !P0 ;  /* 0x000000ff0200720c */ /* 0x000fe20004705670 */
[----:B--2---:R-:W-:Y:S01]  /*09f0*/  @!P1 IMAD.WIDE.U32 R2, R3, 0x4, R8 ;  /* 0x0000000403029825 */ /* 0x004fe200078e0008 */
[----:B------:R-:W-:Y:S04]  /*0a00*/  @!P3 LDS R7, [R6+0x4] ;  /* 0x000004000607b984 */ /* 0x000fe80000000800 */
[----:B------:R-:W2:Y:S02]  /*0a10*/  @!P3 LDS R12, [R6+0x8] ;  /* 0x00000800060cb984 */ /* 0x000ea40000000800 */
[----:B--2---:R-:W-:-:S05]  /*0a20*/  @!P3 FADD R7, R7, R12 ;  /* 0x0000000c0707b221 */ /* 0x004fca0000000000 */
[----:B------:R0:W-:Y:S01]  /*0a30*/  @!P3 STS [R6+0x8], R7 ;  /* 0x000008070600b388 */ /* 0x0001e20000000800 */
[----:B------:R-:W-:Y:S01]  /*0a40*/  BAR.SYNC.DEFER_BLOCKING 0x0 ;  /* 0x0000000000007b1d */ /* 0x000fe20000010000 */
[----:B0-----:R-:W-:-:S05]  /*0a50*/  @!P2 IMAD.WIDE.U32 R6, R4, 0x4, R10 ;  /* 0x000000040406a825 */ /* 0x001fca00078e000a */
[----:B------:R-:W0:Y:S04]  /*0a60*/  @!P1 LDS R13, [R5] ;  /* 0x00000000050d9984 */ /* 0x000e280000000800 */
[----:B------:R-:W2:Y:S04]  /*0a70*/  @!P2 LDS R15, [R5+0x800] ;  /* 0x00080000050fa984 */ /* 0x000ea80000000800 */
[----:B0-----:R0:W-:Y:S04]  /*0a80*/  @!P1 STG.E desc[UR6][R2.64], R13 ;  /* 0x0000000d02009986 */ /* 0x0011e8000c101906 */
[----:B--2---:R0:W-:Y:S01]  /*0a90*/  @!P2 STG.E desc[UR6][R6.64], R15 ;  /* 0x0000000f0600a986 */ /* 0x0041e2000c101906 */
[----:B------:R-:W-:Y:S05]  /*0aa0*/  @P0 EXIT ;  /* 0x000000000000094d */ /* 0x000fea0003800000 */
[----:B-1----:R-:W1:Y:S01]  /*0ab0*/  LDS R5, [UR4+0xffc] ;  /* 0x000ffc04ff057984 */ /* 0x002e620008000800 */
[----:B0-----:R-:W0:Y:S02]  /*0ac0*/  LDC.64 R2, c[0x0][0x390] ;  /* 0x0000e400ff027b82 */ /* 0x001e240000000a00 */
[----:B0-----:R-:W-:-:S05]  /*0ad0*/  IMAD.WIDE.U32 R2, R0, 0x4, R2 ;  /* 0x0000000400027825 */ /* 0x001fca00078e0002 */
[----:B-1----:R-:W-:Y:S01]  /*0ae0*/  STG.E desc[UR6][R2.64], R5 ;  /* 0x0000000502007986 */ /* 0x002fe2000c101906 */
[----:B------:R-:W-:Y:S05]  /*0af0*/  EXIT ;  /* 0x000000000000794d */ /* 0x000fea0003800000 */
.L_x_3:
[----:B------:R-:W-:-:S00]  /*0b00*/  BRA `(.L_x_3) ;  /* 0xfffffffc00fc7947 */ /* 0x000fc0000383ffff */
[----:B------:R-:W-:-:S00]  /*0b10*/  NOP ;  /* 0x0000000000007918 */ /* 0x000fc00000000000 */
        /* <DEDUP_REMOVED lines=14> */
.L_x_7:


//--------------------- .text._Z5fixupPfS_i       --------------------------
	.section	.text._Z5fixupPfS_i,"ax",@progbits
	.align	128
        .global         _Z5fixupPfS_i
        .type           _Z5fixupPfS_i,@function
        .size           _Z5fixupPfS_i,(.L_x_8 - _Z5fixupPfS_i)
        .other          _Z5fixupPfS_i,@"STO_CUDA_ENTRY STV_DEFAULT"
_Z5fixupPfS_i:
.text._Z5fixupPfS_i:
[----:B------:R-:W-:Y:S01]  /*0000*/  LDC R1, c[0x0][0x37c] ;  /* 0x0000df00ff017b82 */ /* 0x000fe20000000800 */
[----:B------:R-:W0:Y:S02]  /*0010*/  S2R R5, SR_CTAID.X ;  /* 0x0000000000057919 */ /* 0x000e240000002500 */
[----:B0-----:R-:W-:-:S13]  /*0020*/  ISETP.NE.AND P0, PT, R5, RZ, PT ;  /* 0x000000ff0500720c */ /* 0x001fda0003f05270 */
[----:B------:R-:W-:Y:S05]  /*0030*/  @!P0 EXIT ;  /* 0x000000000000894d */ /* 0x000fea0003800000 */
[----:B------:R-:W0:Y:S01]  /*0040*/  S2R R7, SR_TID.X ;  /* 0x0000000000077919 */ /* 0x000e220000002100 */
[----:B------:R-:W1:Y:S01]  /*0050*/  LDCU UR6, c[0x0][0x390] ;  /* 0x00007200ff0677ac */ /* 0x000e620008000800 */
[----:B------:R-:W2:Y:S01]  /*0060*/  LDC.64 R2, c[0x0][0x388] ;  /* 0x0000e200ff027b82 */ /* 0x000ea20000000a00 */
[C---:B------:R-:W-:Y:S01]  /*0070*/  SHF.L.U32 R0, R5.reuse, 0xa, RZ ;  /* 0x0000000a05007819 */ /* 0x040fe200000006ff */
[----:B------:R-:W-:Y:S01]  /*0080*/  BSSY.RECONVERGENT B0, `(.L_x_4) ;  /* 0x000000f000007945 */ /* 0x000fe20003800200 */
[----:B------:R-:W-:Y:S01]  /*0090*/  IADD3 R5, PT, PT, R5, -0x1, RZ ;  /* 0xffffffff05057810 */ /* 0x000fe20007ffe0ff */
[----:B------:R-:W3:Y:S04]  /*00a0*/  LDCU.64 UR4, c[0x0][0x358] ;  /* 0x00006b00ff0477ac */ /* 0x000ee80008000a00 */
[----:B--2---:R-:W-:Y:S01]  /*00b0*/  IMAD.WIDE.U32 R2, R5, 0x4, R2 ;  /* 0x0000000405027825 */ /* 0x004fe200078e0002 */
[----:B0-----:R-:W-:-:S04]  /*00c0*/  LOP3.LUT R7, R0, R7, RZ, 0xfc, !PT ;  /* 0x0000000700077212 */ /* 0x001fc800078efcff */
[C---:B-1----:R-:W-:Y:S02]  /*00d0*/  ISETP.GE.U32.AND P0, PT, R7.reuse, UR6, PT ;  /* 0x0000000607007c0c */ /* 0x042fe4000bf06070 */
[----:B------:R-:W-:-:S04]  /*00e0*/  IADD3 R9, PT, PT, R7, 0x200, RZ ;  /* 0x0000020007097810 */ /* 0x000fc80007ffe0ff */
[----:B------:R-:W-:-:S07]  /*00f0*/  ISETP.GE.U32.AND P1, PT, R9, UR6, PT ;  /* 0x0000000609007c0c */ /* 0x000fce000bf26070 */
[----:B---3--:R-:W-:Y:S06]  /*0100*/  @P0 BRA `(.L_x_5) ;  /* 0x0000000000180947 */ /* 0x008fec0003800000 */
[----:B------:R-:W0:Y:S01]  /*0110*/  LDC.64 R4, c[0x0][0x380] ;  /* 0x0000e000ff047b82 */ /* 0x000e220000000a00 */
[----:B------:R-:W2:Y:S01]  /*0120*/  LDG.E R0, desc[UR4][R2.64] ;  /* 0x0000000402007981 */ /* 0x000ea2000c1e1900 */
[----:B0-----:R-:W-:-:S05]  /*0130*/  IMAD.WIDE.U32 R4, R7, 0x4, R4 ;  /* 0x0000000407047825 */ /* 0x001fca00078e0004 */
[----:B------:R-:W2:Y:S02]  /*0140*/  LDG.E R7, desc[UR4][R4.64] ;  /* 0x0000000404077981 */ /* 0x000ea4000c1e1900 */
[----:B--2---:R-:W-:-:S05]  /*0150*/  FADD R7, R0, R7 ;  /* 0x0000000700077221 */ /* 0x004fca0000000000 */
[----:B------:R0:W-:Y:S02]  /*0160*/  STG.E desc[UR4][R4.64], R7 ;  /* 0x0000000704007986 */ /* 0x0001e4000c101904 */
.L_x_5:
[----:B------:R-:W-:Y:S05]  /*0170*/  BSYNC.RECONVERGENT B0 ;  /* 0x0000000000007941 */ /* 0x000fea0003800200 */
.L_x_4:
[----:B------:R-:W-:Y:S05]  /*0180*/  @P1 EXIT ;  /* 0x000000000000194d */ /* 0x000fea0003800000 */
[----:B0-----:R-:W0:Y:S01]  /*0190*/  LDC.64 R4, c[0x0][0x380] ;  /* 0x0000e000ff047b82 */ /* 0x001e220000000a00 */
[----:B------:R-:W2:Y:S01]  /*01a0*/  LDG.E R2, desc[UR4][R2.64] ;  /* 0x0000000402027981 */ /* 0x000ea2000c1e1900 */
[----:B0-----:R-:W-:-:S05]  /*01b0*/  IMAD.WIDE.U32 R4, R9, 0x4, R4 ;  /* 0x0000000409047825 */ /* 0x001fca00078e0004 */
[----:B------:R-:W2:Y:S02]  /*01c0*/  LDG.E R7, desc[UR4][R4.64] ;  /* 0x0000000404077981 */ /* 0x000ea4000c1e1900 */
[----:B--2---:R-:W-:-:S05]  /*01d0*/  FADD R7, R2, R7 ;  /* 0x0000000702077221 */ /* 0x004fca0000000000 */
[----:B------:R-:W-:Y:S01]  /*01e0*/  STG.E desc[UR4][R4.64], R7 ;  /* 0x0000000704007986 */ /* 0x000fe2000c101904 */
[----:B------:R-:W-:Y:S05]  /*01f0*/  EXIT ;  /* 0x000000000000794d */ /* 0x000fea0003800000 */
.L_x_6:
        /* <DEDUP_REMOVED lines=16> */
.L_x_8:


//--------------------- .nv.shared._Z4testPfS_S_i --------------------------
	.section	.nv.shared._Z4testPfS_S_i,"aw",@nobits
	.sectionflags	@""
	.align	4
.nv.shared._Z4testPfS_S_i:
	.zero		5120


//--------------------- .nv.shared.reserved.0     --------------------------
	.section	.nv.shared.reserved.0,"aw",@nobits
	.weak		__nv_reservedSMEM_offset_0_alias
	.size		__nv_reservedSMEM_offset_0_alias, 0, 64
	.other		__nv_reservedSMEM_offset_0_alias,@"STO_CUDA_RESERVED_SHARED STV_DEFAULT"
__nv_reservedSMEM_offset_0_alias:
	.zero		0
	.zero		64


//--------------------- .nv.constant0._Z4testPfS_S_i --------------------------
	.section	.nv.constant0._Z4testPfS_S_i,"a",@progbits
	.sectionflags	@""
	.align	4
.nv.constant0._Z4testPfS_S_i:
	.zero		924


//--------------------- .nv.constant0._Z5fixupPfS_i --------------------------
	.section	.nv.constant0._Z5fixupPfS_i,"a",@progbits
	.sectionflags	@""
	.align	4
.nv.constant0._Z5fixupPfS_i:
	.zero		916


//--------------------- SYMBOLS --------------------------

	.type		.nv.reservedSmem.offset0,@object
	.size		.nv.reservedSmem.offset0,0x4
	.type		.nv.reservedSmem.cap,@object
	.size		.nv.reservedSmem.cap,0x4
